//
// Generated by NVIDIA NVVM Compiler
//
// Compiler Build ID: CL-36424714
// Cuda compilation tools, release 13.0, V13.0.88
// Based on NVVM 20.0.0
//

.version 9.0
.target sm_100
.address_size 64

	// .globl	contiguous_reduce
.extern .shared .align 16 .b8 sdata[];

.visible .entry contiguous_reduce(
	.param .u64 .ptr .align 1 contiguous_reduce_param_0,
	.param .u64 .ptr .align 1 contiguous_reduce_param_1,
	.param .u64 contiguous_reduce_param_2
)
{
	.reg .pred 	%p<9>;
	.reg .b32 	%r<22>;
	.reg .b32 	%f<33>;
	.reg .b64 	%rd<19>;

	ld.param.u64 	%rd6, [contiguous_reduce_param_0];
	ld.param.u64 	%rd8, [contiguous_reduce_param_1];
	ld.param.u64 	%rd7, [contiguous_reduce_param_2];
	cvta.to.global.u64 	%rd1, %rd8;
	mov.u32 	%r1, %tid.x;
	mov.u32 	%r2, %ctaid.x;
	mov.u32 	%r21, %ntid.x;
	mul.lo.s32 	%r11, %r21, %r2;
	shl.b32 	%r12, %r11, 1;
	add.s32 	%r20, %r12, %r1;
	shl.b32 	%r13, %r1, 2;
	mov.u32 	%r14, sdata;
	add.s32 	%r5, %r14, %r13;
	mov.b32 	%r15, 0;
	st.shared.u32 	[%r5], %r15;
	cvt.u64.u32 	%rd18, %r20;
	setp.le.u64 	%p1, %rd7, %rd18;
	@%p1 bra 	$L__BB0_7;
	mov.u32 	%r16, %nctaid.x;
	mul.lo.s32 	%r6, %r21, %r16;
	mov.f32 	%f31, 0f00000000;
$L__BB0_2:
	add.s32 	%r17, %r20, %r21;
	cvt.u64.u32 	%rd4, %r17;
	setp.le.u64 	%p2, %rd7, %rd4;
	@%p2 bra 	$L__BB0_4;
	shl.b64 	%rd11, %rd18, 2;
	add.s64 	%rd12, %rd1, %rd11;
	ld.global.f32 	%f7, [%rd12];
	shl.b64 	%rd13, %rd4, 2;
	add.s64 	%rd14, %rd1, %rd13;
	ld.global.f32 	%f8, [%rd14];
	add.f32 	%f32, %f7, %f8;
	bra.uni 	$L__BB0_5;
$L__BB0_4:
	shl.b64 	%rd9, %rd18, 2;
	add.s64 	%rd10, %rd1, %rd9;
	ld.global.f32 	%f32, [%rd10];
$L__BB0_5:
	add.f32 	%f31, %f32, %f31;
	add.s32 	%r20, %r20, %r6;
	cvt.u64.u32 	%rd18, %r20;
	setp.gt.u64 	%p3, %rd7, %rd18;
	@%p3 bra 	$L__BB0_2;
	st.shared.f32 	[%r5], %f31;
$L__BB0_7:
	bar.sync 	0;
	setp.lt.u32 	%p4, %r21, 66;
	@%p4 bra 	$L__BB0_11;
$L__BB0_8:
	shr.u32 	%r10, %r21, 1;
	setp.ge.u32 	%p5, %r1, %r10;
	@%p5 bra 	$L__BB0_10;
	shl.b32 	%r18, %r10, 2;
	add.s32 	%r19, %r5, %r18;
	ld.shared.f32 	%f9, [%r19];
	ld.shared.f32 	%f10, [%r5];
	add.f32 	%f11, %f9, %f10;
	st.shared.f32 	[%r5], %f11;
$L__BB0_10:
	bar.sync 	0;
	setp.gt.u32 	%p6, %r21, 131;
	mov.u32 	%r21, %r10;
	@%p6 bra 	$L__BB0_8;
$L__BB0_11:
	setp.gt.u32 	%p7, %r1, 31;
	@%p7 bra 	$L__BB0_14;
	ld.volatile.shared.f32 	%f12, [%r5+128];
	ld.volatile.shared.f32 	%f13, [%r5];
	add.f32 	%f14, %f12, %f13;
	st.volatile.shared.f32 	[%r5], %f14;
	ld.volatile.shared.f32 	%f15, [%r5+64];
	ld.volatile.shared.f32 	%f16, [%r5];
	add.f32 	%f17, %f15, %f16;
	st.volatile.shared.f32 	[%r5], %f17;
	ld.volatile.shared.f32 	%f18, [%r5+32];
	ld.volatile.shared.f32 	%f19, [%r5];
	add.f32 	%f20, %f18, %f19;
	st.volatile.shared.f32 	[%r5], %f20;
	ld.volatile.shared.f32 	%f21, [%r5+16];
	ld.volatile.shared.f32 	%f22, [%r5];
	add.f32 	%f23, %f21, %f22;
	st.volatile.shared.f32 	[%r5], %f23;
	ld.volatile.shared.f32 	%f24, [%r5+8];
	ld.volatile.shared.f32 	%f25, [%r5];
	add.f32 	%f26, %f24, %f25;
	st.volatile.shared.f32 	[%r5], %f26;
	ld.volatile.shared.f32 	%f27, [%r5+4];
	ld.volatile.shared.f32 	%f28, [%r5];
	add.f32 	%f29, %f27, %f28;
	st.volatile.shared.f32 	[%r5], %f29;
	setp.ne.s32 	%p8, %r1, 0;
	@%p8 bra 	$L__BB0_14;
	ld.shared.f32 	%f30, [sdata];
	cvta.to.global.u64 	%rd15, %rd6;
	mul.wide.u32 	%rd16, %r2, 4;
	add.s64 	%rd17, %rd15, %rd16;
	st.global.f32 	[%rd17], %f30;
$L__BB0_14:
	ret;

}


// ===== COMPILED SASS (sm_100) =====

	.target	sm_100

	.elftype	@"ET_EXEC"


//--------------------- .note.nv.tkinfo           --------------------------
	.section	.note.nv.tkinfo,"",@"SHT_NOTE"
	.sectionflags	@"SHF_NOTE_NV_TKINFO"
	.tkinfo
        /*0018*/ 	.word	0x00000002
        /*0030*/ 	.string	""
        /*0030*/ 	.string	"ptxas"
        /*0030*/ 	.string	"Cuda compilation tools, release 13.0, V13.0.88"
        /*0030*/ 	.string	"Build cuda_13.0.r13.0/compiler.36424714_0"
        /*0030*/ 	.string	"-arch sm_100 -m 64 "



//--------------------- .note.nv.cuinfo           --------------------------
	.section	.note.nv.cuinfo,"",@"SHT_NOTE"
	.sectionflags	@"SHF_NOTE_NV_CUINFO"
        /*0018*/ 	.short	0x0002
        /*001a*/ 	.short	0x0064
        /*001c*/ 	.short	0x0082
	.zero		2


//--------------------- .nv.info                  --------------------------
	.section	.nv.info,"",@"SHT_CUDA_INFO"
	.align	4


	//----- nvinfo : EIATTR_REGCOUNT
	.align		4
        /*0000*/ 	.byte	0x04, 0x2f
        /*0002*/ 	.short	(.L_1 - .L_0)
	.align		4
.L_0:
        /*0004*/ 	.word	index@(contiguous_reduce)
        /*0008*/ 	.word	0x00000011


	//----- nvinfo : EIATTR_FRAME_SIZE
	.align		4
.L_1:
        /*000c*/ 	.byte	0x04, 0x11
        /*000e*/ 	.short	(.L_3 - .L_2)
	.align		4
.L_2:
        /*0010*/ 	.word	index@(contiguous_reduce)
        /*0014*/ 	.word	0x00000000


	//----- nvinfo : EIATTR_MIN_STACK_SIZE
	.align		4
.L_3:
        /*0018*/ 	.byte	0x04, 0x12
        /*001a*/ 	.short	(.L_5 - .L_4)
	.align		4
.L_4:
        /*001c*/ 	.word	index@(contiguous_reduce)
        /*0020*/ 	.word	0x00000000
.L_5:


//--------------------- .nv.compat                --------------------------
	.section	.nv.compat,"",@"SHT_CUDA_COMPAT_INFO"
	.align	4
        /*0000*/ 	.byte	0x02, 0x09, 0x00, 0x00, 0x02, 0x02, 0x01, 0x00, 0x02, 0x05, 0x05, 0x00, 0x03, 0x07, 0x01, 0x01
        /*0010*/ 	.byte	0x02, 0x03, 0x00, 0x00, 0x02, 0x06, 0x01, 0x00, 0x04, 0x0b, 0x08, 0x00, 0x09, 0x00, 0x00, 0x00
        /*0020*/ 	.byte	0x00, 0x00, 0x00, 0x00


//--------------------- .nv.info.contiguous_reduce --------------------------
	.section	.nv.info.contiguous_reduce,"",@"SHT_CUDA_INFO"
	.sectionflags	@""
	.align	4


	//----- nvinfo : EIATTR_CUDA_API_VERSION
	.align		4
        /*0000*/ 	.byte	0x04, 0x37
        /*0002*/ 	.short	(.L_7 - .L_6)
.L_6:
        /*0004*/ 	.word	0x00000082


	//----- nvinfo : EIATTR_KPARAM_INFO
	.align		4
.L_7:
        /*0008*/ 	.byte	0x04, 0x17
        /*000a*/ 	.short	(.L_9 - .L_8)
.L_8:
        /*000c*/ 	.word	0x00000000
        /*0010*/ 	.short	0x0002
        /*0012*/ 	.short	0x0010
        /*0014*/ 	.byte	0x00, 0xf0, 0x21, 0x00


	//----- nvinfo : EIATTR_KPARAM_INFO
	.align		4
.L_9:
        /*0018*/ 	.byte	0x04, 0x17
        /*001a*/ 	.short	(.L_11 - .L_10)
.L_10:
        /*001c*/ 	.word	0x00000000
        /*0020*/ 	.short	0x0001
        /*0022*/ 	.short	0x0008
        /*0024*/ 	.byte	0x00, 0xf5, 0x21, 0x00


	//----- nvinfo : EIATTR_KPARAM_INFO
	.align		4
.L_11:
        /*0028*/ 	.byte	0x04, 0x17
        /*002a*/ 	.short	(.L_13 - .L_12)
.L_12:
        /*002c*/ 	.word	0x00000000
        /*0030*/ 	.short	0x0000
        /*0032*/ 	.short	0x0000
        /*0034*/ 	.byte	0x00, 0xf5, 0x21, 0x00


	//----- nvinfo : EIATTR_SPARSE_MMA_MASK
	.align		4
.L_13:
        /*0038*/ 	.byte	0x03, 0x50
        /*003a*/ 	.short	0x0000


	//----- nvinfo : EIATTR_MAXREG_COUNT
	.align		4
        /*003c*/ 	.byte	0x03, 0x1b
        /*003e*/ 	.short	0x00ff


	//----- nvinfo : EIATTR_NUM_BARRIERS
	.align		4
        /*0040*/ 	.byte	0x02, 0x4c
        /*0042*/ 	.byte	0x01
	.zero		1


	//----- nvinfo : EIATTR_MERCURY_ISA_VERSION
	.align		4
        /*0044*/ 	.byte	0x03, 0x5f
        /*0046*/ 	.short	0x0101


	//----- nvinfo : EIATTR_VRC_CTA_INIT_COUNT
	.align		4
        /*0048*/ 	.byte	0x02, 0x4a
	.zero		1
	.zero		1


	//----- nvinfo : EIATTR_EXIT_INSTR_OFFSETS
	.align		4
        /*004c*/ 	.byte	0x04, 0x1c
        /*004e*/ 	.short	(.L_15 - .L_14)


	//   ....[0]....
.L_14:
        /*0050*/ 	.word	0x000003d0


	//   ....[1]....
        /*0054*/ 	.word	0x00000570


	//   ....[2]....
        /*0058*/ 	.word	0x000005f0


	//----- nvinfo : EIATTR_CRS_STACK_SIZE
	.align		4
.L_15:
        /*005c*/ 	.byte	0x04, 0x1e
        /*005e*/ 	.short	(.L_17 - .L_16)
.L_16:
        /*0060*/ 	.word	0x00000000


	//----- nvinfo : EIATTR_CBANK_PARAM_SIZE
	.align		4
.L_17:
        /*0064*/ 	.byte	0x03, 0x19
        /*0066*/ 	.short	0x0018


	//----- nvinfo : EIATTR_PARAM_CBANK
	.align		4
        /*0068*/ 	.byte	0x04, 0x0a
        /*006a*/ 	.short	(.L_19 - .L_18)
	.align		4
.L_18:
        /*006c*/ 	.word	index@(.nv.constant0.contiguous_reduce)
        /*0070*/ 	.short	0x0380
        /*0072*/ 	.short	0x0018


	//----- nvinfo : EIATTR_SW_WAR
	.align		4
.L_19:
        /*0074*/ 	.byte	0x04, 0x36
        /*0076*/ 	.short	(.L_21 - .L_20)
.L_20:
        /*0078*/ 	.word	0x00000008
.L_21:


//--------------------- .nv.callgraph             --------------------------
	.section	.nv.callgraph,"",@"SHT_CUDA_CALLGRAPH"
	.align	4
	.sectionentsize	8
	.align		4
        /*0000*/ 	.word	0x00000000
	.align		4
        /*0004*/ 	.word	0xffffffff
	.align		4
        /*0008*/ 	.word	0x00000000
	.align		4
        /*000c*/ 	.word	0xfffffffe
	.align		4
        /*0010*/ 	.word	0x00000000
	.align		4
        /*0014*/ 	.word	0xfffffffd
	.align		4
        /*0018*/ 	.word	0x00000000
	.align		4
        /*001c*/ 	.word	0xfffffffc


//--------------------- .text.contiguous_reduce   --------------------------
	.section	.text.contiguous_reduce,"ax",@progbits
	.align	128
        .global         contiguous_reduce
        .type           contiguous_reduce,@function
        .size           contiguous_reduce,(.L_x_7 - contiguous_reduce)
        .other          contiguous_reduce,@"STO_CUDA_ENTRY STV_DEFAULT"
contiguous_reduce:
.text.contiguous_reduce:
[----:B------:R-:W-:Y:S01]  /*0000*/  LDC R1, c[0x0][0x37c] ;  /* 0x0000df00ff017b82 */ /* 0x000fe20000000800 */
[----:B------:R-:W0:Y:S07]  /*0010*/  S2R R0, SR_CTAID.X ;  /* 0x0000000000007919 */ /* 0x000e2e0000002500 */
[----:B------:R-:W1:Y:S01]  /*0020*/  S2UR UR5, SR_CgaCtaId ;  /* 0x00000000000579c3 */ /* 0x000e620000008800 */
[----:B------:R-:W2:Y:S01]  /*0030*/  LDCU UR8, c[0x0][0x360] ;  /* 0x00006c00ff0877ac */ /* 0x000ea20008000800 */
[----:B------:R-:W-:Y:S01]  /*0040*/  BSSY.RECONVERGENT B0, `(.L_x_0) ;  /* 0x0000029000007945 */ /* 0x000fe20003800200 */
[----:B------:R-:W3:Y:S01]  /*0050*/  S2R R3, SR_TID.X ;  /* 0x0000000000037919 */ /* 0x000ee20000002100 */
[----:B------:R-:W4:Y:S01]  /*0060*/  LDCU.64 UR10, c[0x0][0x390] ;  /* 0x00007200ff0a77ac */ /* 0x000f220008000a00 */
[----:B------:R-:W-:Y:S01]  /*0070*/  UMOV UR4, 0x400 ;  /* 0x0000040000047882 */ /* 0x000fe20000000000 */
[----:B------:R-:W0:Y:S01]  /*0080*/  LDCU.64 UR6, c[0x0][0x358] ;  /* 0x00006b00ff0677ac */ /* 0x000e220008000a00 */
[----:B------:R-:W0:Y:S01]  /*0090*/  LDCU.64 UR14, c[0x0][0x390] ;  /* 0x00007200ff0e77ac */ /* 0x000e220008000a00 */
[----:B------:R-:W3:Y:S01]  /*00a0*/  LDCU.64 UR12, c[0x0][0x388] ;  /* 0x00007100ff0c77ac */ /* 0x000ee20008000a00 */
[----:B--2---:R-:W-:Y:S01]  /*00b0*/  IMAD.U32 R8, RZ, RZ, UR8 ;  /* 0x00000008ff087e24 */ /* 0x004fe2000f8e00ff */
[----:B-1----:R-:W-:Y:S01]  /*00c0*/  ULEA UR4, UR5, UR4, 0x18 ;  /* 0x0000000405047291 */ /* 0x002fe2000f8ec0ff */
[----:B0-----:R-:W-:-:S05]  /*00d0*/  IMAD R4, R0, UR8, RZ ;  /* 0x0000000800047c24 */ /* 0x001fca000f8e02ff */
[----:B---3--:R-:W-:Y:S01]  /*00e0*/  LEA R2, R3, UR4, 0x2 ;  /* 0x0000000403027c11 */ /* 0x008fe2000f8e10ff */
[----:B------:R-:W-:-:S04]  /*00f0*/  IMAD R4, R4, 0x2, R3 ;  /* 0x0000000204047824 */ /* 0x000fc800078e0203 */
[----:B------:R0:W-:Y:S01]  /*0100*/  STS [R2], RZ ;  /* 0x000000ff02007388 */ /* 0x0001e20000000800 */
[----:B----4-:R-:W-:-:S04]  /*0110*/  ISETP.GE.U32.AND P0, PT, R4, UR10, PT ;  /* 0x0000000a04007c0c */ /* 0x010fc8000bf06070 */
[----:B------:R-:W-:-:S13]  /*0120*/  ISETP.GE.U32.AND.EX P0, PT, RZ, UR11, PT, P0 ;  /* 0x0000000bff007c0c */ /* 0x000fda000bf06100 */
[----:B0-----:R-:W-:Y:S05]  /*0130*/  @P0 BRA `(.L_x_1) ;  /* 0x0000000000640947 */ /* 0x001fea0003800000 */
[----:B------:R-:W0:Y:S01]  /*0140*/  LDCU UR4, c[0x0][0x370] ;  /* 0x00006e00ff0477ac */ /* 0x000e220008000800 */
[----:B------:R-:W-:Y:S01]  /*0150*/  HFMA2 R11, -RZ, RZ, 0, 0 ;  /* 0x00000000ff0b7431 */ /* 0x000fe200000001ff */
[----:B------:R-:W-:Y:S01]  /*0160*/  BSSY.RECONVERGENT B1, `(.L_x_2) ;  /* 0x0000015000017945 */ /* 0x000fe20003800200 */
[----:B------:R-:W-:Y:S01]  /*0170*/  MOV R9, R4 ;  /* 0x0000000400097202 */ /* 0x000fe20000000f00 */
[----:B------:R-:W-:Y:S02]  /*0180*/  IMAD.MOV.U32 R12, RZ, RZ, R4 ;  /* 0x000000ffff0c7224 */ /* 0x000fe400078e0004 */
[----:B------:R-:W-:Y:S02]  /*0190*/  IMAD.MOV.U32 R13, RZ, RZ, RZ ;  /* 0x000000ffff0d7224 */ /* 0x000fe400078e00ff */
[----:B0-----:R-:W-:-:S07]  /*01a0*/  IMAD R14, R8, UR4, RZ ;  /* 0x00000004080e7c24 */ /* 0x001fce000f8e02ff */
.L_x_3:
[----:B------:R-:W-:Y:S01]  /*01b0*/  IMAD.IADD R7, R8, 0x1, R9 ;  /* 0x0000000108077824 */ /* 0x000fe200078e0209 */
[----:B------:R-:W-:-:S04]  /*01c0*/  LEA R4, P1, R12, UR12, 0x2 ;  /* 0x0000000c0c047c11 */ /* 0x000fc8000f8210ff */
[----:B------:R-:W-:Y:S02]  /*01d0*/  ISETP.GE.U32.AND P0, PT, R7, UR14, PT ;  /* 0x0000000e07007c0c */ /* 0x000fe4000bf06070 */
[----:B------:R-:W-:Y:S02]  /*01e0*/  LEA.HI.X R5, R12, UR13, R13, 0x2, P1 ;  /* 0x0000000d0c057c11 */ /* 0x000fe400088f140d */
[----:B------:R-:W-:-:S03]  /*01f0*/  ISETP.GE.U32.AND.EX P0, PT, RZ, UR15, PT, P0 ;  /* 0x0000000fff007c0c */ /* 0x000fc6000bf06100 */
[----:B------:R-:W2:Y:S10]  /*0200*/  LDG.E R10, desc[UR6][R4.64] ;  /* 0x00000006040a7981 */ /* 0x000eb4000c1e1900 */
[----:B------:R-:W-:-:S04]  /*0210*/  @!P0 LEA R6, P2, R7, UR12, 0x2 ;  /* 0x0000000c07068c11 */ /* 0x000fc8000f8410ff */
[----:B------:R-:W-:-:S05]  /*0220*/  @!P0 LEA.HI.X R7, R7, UR13, RZ, 0x2, P2 ;  /* 0x0000000d07078c11 */ /* 0x000fca00090f14ff */
[----:B------:R-:W2:Y:S01]  /*0230*/  @!P0 LDG.E R6, desc[UR6][R6.64] ;  /* 0x0000000606068981 */ /* 0x000ea2000c1e1900 */
[----:B------:R-:W-:-:S05]  /*0240*/  IMAD.IADD R12, R14, 0x1, R9 ;  /* 0x000000010e0c7824 */ /* 0x000fca00078e0209 */
[----:B------:R-:W-:-:S04]  /*0250*/  ISETP.GE.U32.AND P1, PT, R12, UR14, PT ;  /* 0x0000000e0c007c0c */ /* 0x000fc8000bf26070 */
[----:B------:R-:W-:Y:S02]  /*0260*/  ISETP.GE.U32.AND.EX P1, PT, RZ, UR15, PT, P1 ;  /* 0x0000000fff007c0c */ /* 0x000fe4000bf26110 */
[----:B------:R-:W-:Y:S01]  /*0270*/  MOV R9, R12 ;  /* 0x0000000c00097202 */ /* 0x000fe20000000f00 */
[----:B--2---:R-:W-:-:S04]  /*0280*/  @!P0 FADD R10, R10, R6 ;  /* 0x000000060a0a8221 */ /* 0x004fc80000000000 */
[----:B------:R-:W-:-:S06]  /*0290*/  FADD R11, R10, R11 ;  /* 0x0000000b0a0b7221 */ /* 0x000fcc0000000000 */
[----:B------:R-:W-:Y:S05]  /*02a0*/  @!P1 BRA `(.L_x_3) ;  /* 0xfffffffc00c09947 */ /* 0x000fea000383ffff */
[----:B------:R-:W-:Y:S05]  /*02b0*/  BSYNC.RECONVERGENT B1 ;  /* 0x0000000000017941 */ /* 0x000fea0003800200 */
.L_x_2:
[----:B------:R0:W-:Y:S02]  /*02c0*/  STS [R2], R11 ;  /* 0x0000000b02007388 */ /* 0x0001e40000000800 */
.L_x_1:
[----:B------:R-:W-:Y:S05]  /*02d0*/  BSYNC.RECONVERGENT B0 ;  /* 0x0000000000007941 */ /* 0x000fea0003800200 */
.L_x_0:
[----:B------:R-:W-:Y:S01]  /*02e0*/  BAR.SYNC.DEFER_BLOCKING 0x0 ;  /* 0x0000000000007b1d */ /* 0x000fe20000010000 */
[----:B------:R-:W-:Y:S02]  /*02f0*/  ISETP.GE.U32.AND P1, PT, R8, 0x42, PT ;  /* 0x000000420800780c */ /* 0x000fe40003f26070 */
[----:B------:R-:W-:-:S11]  /*0300*/  ISETP.GT.U32.AND P0, PT, R3, 0x1f, PT ;  /* 0x0000001f0300780c */ /* 0x000fd60003f04070 */
[----:B------:R-:W-:Y:S05]  /*0310*/  @!P1 BRA `(.L_x_4) ;  /* 0x00000000002c9947 */ /* 0x000fea0003800000 */
.L_x_5:
[----:B------:R-:W-:-:S04]  /*0320*/  SHF.R.U32.HI R6, RZ, 0x1, R8 ;  /* 0x00000001ff067819 */ /* 0x000fc80000011608 */
[----:B------:R-:W-:-:S13]  /*0330*/  ISETP.GE.U32.AND P1, PT, R3, R6, PT ;  /* 0x000000060300720c */ /* 0x000fda0003f26070 */
[----:B------:R-:W-:Y:S01]  /*0340*/  @!P1 IMAD R4, R6, 0x4, R2 ;  /* 0x0000000406049824 */ /* 0x000fe200078e0202 */
[----:B------:R-:W-:Y:S05]  /*0350*/  @!P1 LDS R5, [R2] ;  /* 0x0000000002059984 */ /* 0x000fea0000000800 */
[----:B------:R-:W1:Y:S02]  /*0360*/  @!P1 LDS R4, [R4] ;  /* 0x0000000004049984 */ /* 0x000e640000000800 */
[----:B-1----:R-:W-:-:S05]  /*0370*/  @!P1 FADD R5, R4, R5 ;  /* 0x0000000504059221 */ /* 0x002fca0000000000 */
[----:B------:R1:W-:Y:S01]  /*0380*/  @!P1 STS [R2], R5 ;  /* 0x0000000502009388 */ /* 0x0003e20000000800 */
[----:B------:R-:W-:Y:S01]  /*0390*/  BAR.SYNC.DEFER_BLOCKING 0x0 ;  /* 0x0000000000007b1d */ /* 0x000fe20000010000 */
[----:B------:R-:W-:Y:S02]  /*03a0*/  ISETP.GT.U32.AND P1, PT, R8, 0x83, PT ;  /* 0x000000830800780c */ /* 0x000fe40003f24070 */
[----:B------:R-:W-:-:S11]  /*03b0*/  MOV R8, R6 ;  /* 0x0000000600087202 */ /* 0x000fd60000000f00 */
[----:B-1----:R-:W-:Y:S05]  /*03c0*/  @P1 BRA `(.L_x_5) ;  /* 0xfffffffc00d41947 */ /* 0x002fea000383ffff */
.L_x_4:
[----:B------:R-:W-:Y:S05]  /*03d0*/  @P0 EXIT ;  /* 0x000000000000094d */ /* 0x000fea0003800000 */
[----:B------:R-:W-:Y:S01]  /*03e0*/  LDS R4, [R2+0x80] ;  /* 0x0000800002047984 */ /* 0x000fe20000000800 */
[----:B------:R-:W-:-:S03]  /*03f0*/  ISETP.NE.AND P0, PT, R3, RZ, PT ;  /* 0x000000ff0300720c */ /* 0x000fc60003f05270 */
[----:B------:R-:W1:Y:S02]  /*0400*/  LDS R5, [R2] ;  /* 0x0000000002057984 */ /* 0x000e640000000800 */
[----:B-1----:R-:W-:-:S05]  /*0410*/  FADD R5, R4, R5 ;  /* 0x0000000504057221 */ /* 0x002fca0000000000 */
[----:B------:R-:W-:Y:S04]  /*0420*/  STS [R2], R5 ;  /* 0x0000000502007388 */ /* 0x000fe80000000800 */
[----:B------:R-:W-:Y:S04]  /*0430*/  LDS R4, [R2+0x40] ;  /* 0x0000400002047984 */ /* 0x000fe80000000800 */
        /* <DEDUP_REMOVED lines=8> */
[----:B0-----:R-:W0:Y:S02]  /*04c0*/  LDS R11, [R2] ;  /* 0x00000000020b7984 */ /* 0x001e240000000800 */
[----:B0-----:R-:W-:-:S05]  /*04d0*/  FADD R11, R4, R11 ;  /* 0x0000000b040b7221 */ /* 0x001fca0000000000 */
[----:B------:R-:W-:Y:S04]  /*04e0*/  STS [R2], R11 ;  /* 0x0000000b02007388 */ /* 0x000fe80000000800 */
[----:B------:R-:W-:Y:S04]  /*04f0*/  LDS R4, [R2+0x8] ;  /* 0x0000080002047984 */ /* 0x000fe80000000800 */
[----:B------:R-:W0:Y:S02]  /*0500*/  LDS R5, [R2] ;  /* 0x0000000002057984 */ /* 0x000e240000000800 */
[----:B0-----:R-:W-:-:S05]  /*0510*/  FADD R5, R4, R5 ;  /* 0x0000000504057221 */ /* 0x001fca0000000000 */
[----:B------:R-:W-:Y:S04]  /*0520*/  STS [R2], R5 ;  /* 0x0000000502007388 */ /* 0x000fe80000000800 */
[----:B------:R-:W-:Y:S04]  /*0530*/  LDS R4, [R2+0x4] ;  /* 0x0000040002047984 */ /* 0x000fe80000000800 */
[----:B------:R-:W0:Y:S02]  /*0540*/  LDS R7, [R2] ;  /* 0x0000000002077984 */ /* 0x000e240000000800 */
[----:B0-----:R-:W-:-:S05]  /*0550*/  FADD R7, R4, R7 ;  /* 0x0000000704077221 */ /* 0x001fca0000000000 */
[----:B------:R0:W-:Y:S01]  /*0560*/  STS [R2], R7 ;  /* 0x0000000702007388 */ /* 0x0001e20000000800 */
[----:B------:R-:W-:Y:S05]  /*0570*/  @P0 EXIT ;  /* 0x000000000000094d */ /* 0x000fea0003800000 */
[----:B------:R-:W1:Y:S01]  /*0580*/  S2UR UR5, SR_CgaCtaId ;  /* 0x00000000000579c3 */ /* 0x000e620000008800 */
[----:B------:R-:W-:-:S07]  /*0590*/  UMOV UR4, 0x400 ;  /* 0x0000040000047882 */ /* 0x000fce0000000000 */
[----:B0-----:R-:W0:Y:S01]  /*05a0*/  LDC.64 R2, c[0x0][0x380] ;  /* 0x0000e000ff027b82 */ /* 0x001e220000000a00 */
[----:B-1----:R-:W-:Y:S01]  /*05b0*/  ULEA UR4, UR5, UR4, 0x18 ;  /* 0x0000000405047291 */ /* 0x002fe2000f8ec0ff */
[----:B0-----:R-:W-:-:S08]  /*05c0*/  IMAD.WIDE.U32 R2, R0, 0x4, R2 ;  /* 0x0000000400027825 */ /* 0x001fd000078e0002 */
[----:B------:R-:W0:Y:S04]  /*05d0*/  LDS R5, [UR4] ;  /* 0x00000004ff057984 */ /* 0x000e280008000800 */
[----:B0-----:R-:W-:Y:S01]  /*05e0*/  STG.E desc[UR6][R2.64], R5 ;  /* 0x0000000502007986 */ /* 0x001fe2000c101906 */
[----:B------:R-:W-:Y:S05]  /*05f0*/  EXIT ;  /* 0x000000000000794d */ /* 0x000fea0003800000 */
.L_x_6:
[----:B------:R-:W-:-:S00]  /*0600*/  BRA `(.L_x_6) ;  /* 0xfffffffc00fc7947 */ /* 0x000fc0000383ffff */
[----:B------:R-:W-:-:S00]  /*0610*/  NOP ;  /* 0x0000000000007918 */ /* 0x000fc00000000000 */
        /* <DEDUP_REMOVED lines=14> */
.L_x_7:


//--------------------- .nv.shared.contiguous_reduce --------------------------
	.section	.nv.shared.contiguous_reduce,"aw",@nobits
	.sectionflags	@""
	.align	16
	.zero		1024


//--------------------- .nv.shared.reserved.0     --------------------------
	.section	.nv.shared.reserved.0,"aw",@nobits
	.weak		__nv_reservedSMEM_offset_0_alias
	.size		__nv_reservedSMEM_offset_0_alias, 0, 64
	.other		__nv_reservedSMEM_offset_0_alias,@"STO_CUDA_RESERVED_SHARED STV_DEFAULT"
__nv_reservedSMEM_offset_0_alias:
	.zero		0
	.zero		64


//--------------------- .nv.constant0.contiguous_reduce --------------------------
	.section	.nv.constant0.contiguous_reduce,"a",@progbits
	.sectionflags	@""
	.align	4
.nv.constant0.contiguous_reduce:
	.zero		920


//--------------------- SYMBOLS --------------------------

	.type		.nv.reservedSmem.offset0,@object
	.size		.nv.reservedSmem.offset0,0x4
	.type		.nv.reservedSmem.cap,@object
	.size		.nv.reservedSmem.cap,0x4
